//
// Generated by NVIDIA NVVM Compiler
//
// Compiler Build ID: CL-36424714
// Cuda compilation tools, release 13.0, V13.0.88
// Based on NVVM 20.0.0
//

.version 9.0
.target sm_100
.address_size 64

	// .globl	_Z5hellov
.extern .func  (.param .b32 func_retval0) vprintf
(
	.param .b64 vprintf_param_0,
	.param .b64 vprintf_param_1
)
;
.global .align 1 .b8 $str[14] = {72, 101, 108, 108, 111, 32, 87, 111, 114, 108, 100, 33, 10};
.global .align 8 .u64 STR = generic($str);
.global .align 1 .b8 $str$1[4] = {37, 99, 10};

.visible .entry _Z5hellov()
{
	.local .align 8 .b8 	__local_depot0[8];
	.reg .b64 	%SP;
	.reg .b64 	%SPL;
	.reg .b16 	%rs<5>;
	.reg .b32 	%r<5>;
	.reg .b64 	%rd<8>;

	mov.u64 	%SPL, __local_depot0;
	cvta.local.u64 	%SP, %SPL;
	add.u64 	%rd1, %SP, 0;
	add.u64 	%rd2, %SPL, 0;
	ld.global.u64 	%rd3, [STR];
	mov.u32 	%r1, %tid.x;
	cvt.u16.u32 	%rs1, %r1;
	mul.hi.u16 	%rs2, %rs1, 5462;
	mul.lo.s16 	%rs3, %rs2, 12;
	sub.s16 	%rs4, %rs1, %rs3;
	cvt.u64.u16 	%rd4, %rs4;
	add.s64 	%rd5, %rd3, %rd4;
	ld.s8 	%r2, [%rd5];
	st.local.u32 	[%rd2], %r2;
	mov.u64 	%rd6, $str$1;
	cvta.global.u64 	%rd7, %rd6;
	{ // callseq 0, 0
	.param .b64 param0;
	st.param.b64 	[param0], %rd7;
	.param .b64 param1;
	st.param.b64 	[param1], %rd1;
	.param .b32 retval0;
	call.uni (retval0), 
	vprintf, 
	(
	param0, 
	param1
	);
	ld.param.b32 	%r3, [retval0];
	} // callseq 0
	ret;

}


// ===== COMPILED SASS (sm_100) =====

	.target	sm_100

	.elftype	@"ET_EXEC"


//--------------------- .note.nv.tkinfo           --------------------------
	.section	.note.nv.tkinfo,"",@"SHT_NOTE"
	.sectionflags	@"SHF_NOTE_NV_TKINFO"
	.tkinfo
        /*0018*/ 	.word	0x00000002
        /*0030*/ 	.string	""
        /*0030*/ 	.string	"ptxas"
        /*0030*/ 	.string	"Cuda compilation tools, release 13.0, V13.0.88"
        /*0030*/ 	.string	"Build cuda_13.0.r13.0/compiler.36424714_0"
        /*0030*/ 	.string	"-arch sm_100 -m 64 "



//--------------------- .note.nv.cuinfo           --------------------------
	.section	.note.nv.cuinfo,"",@"SHT_NOTE"
	.sectionflags	@"SHF_NOTE_NV_CUINFO"
        /*0018*/ 	.short	0x0002
        /*001a*/ 	.short	0x0064
        /*001c*/ 	.short	0x0082
	.zero		2


//--------------------- .nv.info                  --------------------------
	.section	.nv.info,"",@"SHT_CUDA_INFO"
	.align	4


	//----- nvinfo : EIATTR_REGCOUNT
	.align		4
        /*0000*/ 	.byte	0x04, 0x2f
        /*0002*/ 	.short	(.L_4 - .L_3)
	.align		4
.L_3:
        /*0004*/ 	.word	index@(_Z5hellov)
        /*0008*/ 	.word	0x00000018


	//----- nvinfo : EIATTR_FRAME_SIZE
	.align		4
.L_4:
        /*000c*/ 	.byte	0x04, 0x11
        /*000e*/ 	.short	(.L_6 - .L_5)
	.align		4
.L_5:
        /*0010*/ 	.word	index@(_Z5hellov)
        /*0014*/ 	.word	0x00000008


	//----- nvinfo : EIATTR_MIN_STACK_SIZE
	.align		4
.L_6:
        /*0018*/ 	.byte	0x04, 0x12
        /*001a*/ 	.short	(.L_8 - .L_7)
	.align		4
.L_7:
        /*001c*/ 	.word	index@(_Z5hellov)
        /*0020*/ 	.word	0x00000008
.L_8:


//--------------------- .nv.compat                --------------------------
	.section	.nv.compat,"",@"SHT_CUDA_COMPAT_INFO"
	.align	4
        /*0000*/ 	.byte	0x02, 0x09, 0x00, 0x00, 0x02, 0x02, 0x01, 0x00, 0x02, 0x05, 0x05, 0x00, 0x03, 0x07, 0x01, 0x01
        /*0010*/ 	.byte	0x02, 0x03, 0x00, 0x00, 0x02, 0x06, 0x01, 0x00, 0x04, 0x0b, 0x08, 0x00, 0x09, 0x00, 0x00, 0x00
        /*0020*/ 	.byte	0x00, 0x00, 0x00, 0x00


//--------------------- .nv.info._Z5hellov        --------------------------
	.section	.nv.info._Z5hellov,"",@"SHT_CUDA_INFO"
	.sectionflags	@""
	.align	4


	//----- nvinfo : EIATTR_CUDA_API_VERSION
	.align		4
        /*0000*/ 	.byte	0x04, 0x37
        /*0002*/ 	.short	(.L_10 - .L_9)
.L_9:
        /*0004*/ 	.word	0x00000082


	//----- nvinfo : EIATTR_SPARSE_MMA_MASK
	.align		4
.L_10:
        /*0008*/ 	.byte	0x03, 0x50
        /*000a*/ 	.short	0x0000


	//----- nvinfo : EIATTR_MAXREG_COUNT
	.align		4
        /*000c*/ 	.byte	0x03, 0x1b
        /*000e*/ 	.short	0x00ff


	//----- nvinfo : EIATTR_EXTERNS
	.align		4
        /*0010*/ 	.byte	0x04, 0x0f
        /*0012*/ 	.short	(.L_12 - .L_11)


	//   ....[0]....
	.align		4
.L_11:
        /*0014*/ 	.word	index@(vprintf)


	//----- nvinfo : EIATTR_MERCURY_ISA_VERSION
	.align		4
.L_12:
        /*0018*/ 	.byte	0x03, 0x5f
        /*001a*/ 	.short	0x0101


	//----- nvinfo : EIATTR_VRC_CTA_INIT_COUNT
	.align		4
        /*001c*/ 	.byte	0x02, 0x4a
	.zero		1
	.zero		1


	//----- nvinfo : EIATTR_SYSCALL_OFFSETS
	.align		4
        /*0020*/ 	.byte	0x04, 0x46
        /*0022*/ 	.short	(.L_14 - .L_13)


	//   ....[0]....
.L_13:
        /*0024*/ 	.word	0x000001d0


	//----- nvinfo : EIATTR_EXIT_INSTR_OFFSETS
	.align		4
.L_14:
        /*0028*/ 	.byte	0x04, 0x1c
        /*002a*/ 	.short	(.L_16 - .L_15)


	//   ....[0]....
.L_15:
        /*002c*/ 	.word	0x000001e0


	//----- nvinfo : EIATTR_SW_WAR
	.align		4
.L_16:
        /*0030*/ 	.byte	0x04, 0x36
        /*0032*/ 	.short	(.L_18 - .L_17)
.L_17:
        /*0034*/ 	.word	0x00000008
.L_18:


//--------------------- .nv.callgraph             --------------------------
	.section	.nv.callgraph,"",@"SHT_CUDA_CALLGRAPH"
	.align	4
	.sectionentsize	8
	.align		4
        /*0000*/ 	.word	0x00000000
	.align		4
        /*0004*/ 	.word	0xffffffff
	.align		4
        /*0008*/ 	.word	index@(_Z5hellov)
	.align		4
        /*000c*/ 	.word	index@(vprintf)
	.align		4
        /*0010*/ 	.word	0x00000000
	.align		4
        /*0014*/ 	.word	0xfffffffe
	.align		4
        /*0018*/ 	.word	0x00000000
	.align		4
        /*001c*/ 	.word	0xfffffffd
	.align		4
        /*0020*/ 	.word	0x00000000
	.align		4
        /*0024*/ 	.word	0xfffffffc


//--------------------- .nv.constant4             --------------------------
	.section	.nv.constant4,"a",@progbits
	.align	8
	.align		8
.nv.constant4:
        /*0000*/ 	.dword	vprintf
	.align		8
        /*0008*/ 	.dword	$str
	.align		8
        /*0010*/ 	.dword	STR
	.align		8
        /*0018*/ 	.dword	$str$1


//--------------------- .text._Z5hellov           --------------------------
	.section	.text._Z5hellov,"ax",@progbits
	.align	128
        .global         _Z5hellov
        .type           _Z5hellov,@function
        .size           _Z5hellov,(.L_x_2 - _Z5hellov)
        .other          _Z5hellov,@"STO_CUDA_ENTRY STV_DEFAULT"
_Z5hellov:
.text._Z5hellov:
[----:B------:R-:W0:Y:S08]  /*0000*/  LDC R1, c[0x0][0x37c] ;  /* 0x0000df00ff017b82 */ /* 0x000e300000000800 */
[----:B------:R-:W1:Y:S01]  /*0010*/  LDC.64 R2, c[0x4][0x10] ;  /* 0x01000400ff027b82 */ /* 0x000e620000000a00 */
[----:B------:R-:W1:Y:S01]  /*0020*/  LDCU.64 UR4, c[0x0][0x358] ;  /* 0x00006b00ff0477ac */ /* 0x000e620008000a00 */
[----:B------:R-:W2:Y:S01]  /*0030*/  S2R R5, SR_TID.X ;  /* 0x0000000000057919 */ /* 0x000ea20000002100 */
[----:B0-----:R-:W-:Y:S01]  /*0040*/  VIADD R1, R1, 0xfffffff8 ;  /* 0xfffffff801017836 */ /* 0x001fe20000000000 */
[----:B------:R-:W0:Y:S01]  /*0050*/  LDCU.64 UR6, c[0x4][0x18] ;  /* 0x01000300ff0677ac */ /* 0x000e220008000a00 */
[----:B-1----:R-:W3:Y:S01]  /*0060*/  LDG.E.64 R2, desc[UR4][R2.64] ;  /* 0x0000000402027981 */ /* 0x002ee2000c1e1b00 */
[----:B--2---:R-:W-:-:S05]  /*0070*/  LOP3.LUT R0, R5, 0xffff, RZ, 0xc0, !PT ;  /* 0x0000ffff05007812 */ /* 0x004fca00078ec0ff */
[----:B------:R-:W-:-:S05]  /*0080*/  IMAD R0, R0, 0x1556, RZ ;  /* 0x0000155600007824 */ /* 0x000fca00078e02ff */
[----:B------:R-:W-:-:S04]  /*0090*/  SHF.R.U32.HI R0, RZ, 0x10, R0 ;  /* 0x00000010ff007819 */ /* 0x000fc80000011600 */
[----:B------:R-:W-:-:S05]  /*00a0*/  PRMT R0, R0, 0x9910, RZ ;  /* 0x0000991000007816 */ /* 0x000fca00000000ff */
[----:B------:R-:W-:-:S04]  /*00b0*/  IMAD R0, R0, 0xc, RZ ;  /* 0x0000000c00007824 */ /* 0x000fc800078e02ff */
[----:B------:R-:W-:-:S05]  /*00c0*/  IMAD.MOV R0, RZ, RZ, -R0 ;  /* 0x000000ffff007224 */ /* 0x000fca00078e0a00 */
[----:B------:R-:W-:-:S05]  /*00d0*/  PRMT R0, R0, 0x7710, RZ ;  /* 0x0000771000007816 */ /* 0x000fca00000000ff */
[----:B------:R-:W-:-:S05]  /*00e0*/  IMAD.IADD R0, R0, 0x1, R5 ;  /* 0x0000000100007824 */ /* 0x000fca00078e0205 */
[----:B------:R-:W-:-:S04]  /*00f0*/  LOP3.LUT R9, R0, 0xffff, RZ, 0xc0, !PT ;  /* 0x0000ffff00097812 */ /* 0x000fc800078ec0ff */
[----:B---3--:R-:W-:-:S05]  /*0100*/  IADD3 R8, P0, PT, R2, R9, RZ ;  /* 0x0000000902087210 */ /* 0x008fca0007f1e0ff */
[----:B------:R-:W-:-:S05]  /*0110*/  IMAD.X R9, RZ, RZ, R3, P0 ;  /* 0x000000ffff097224 */ /* 0x000fca00000e0603 */
[----:B------:R-:W2:Y:S01]  /*0120*/  LD.E.S8 R0, desc[UR4][R8.64] ;  /* 0x0000000408007980 */ /* 0x000ea2000c101300 */
[----:B------:R-:W-:Y:S01]  /*0130*/  MOV R2, 0x0 ;  /* 0x0000000000027802 */ /* 0x000fe20000000f00 */
[----:B------:R-:W1:Y:S01]  /*0140*/  LDCU UR4, c[0x0][0x2f8] ;  /* 0x00005f00ff0477ac */ /* 0x000e620008000800 */
[----:B0-----:R-:W-:Y:S02]  /*0150*/  IMAD.U32 R4, RZ, RZ, UR6 ;  /* 0x00000006ff047e24 */ /* 0x001fe4000f8e00ff */
[----:B------:R-:W-:Y:S01]  /*0160*/  IMAD.U32 R5, RZ, RZ, UR7 ;  /* 0x00000007ff057e24 */ /* 0x000fe2000f8e00ff */
[----:B------:R-:W0:Y:S01]  /*0170*/  LDCU UR5, c[0x0][0x2fc] ;  /* 0x00005f80ff0577ac */ /* 0x000e220008000800 */
[----:B------:R-:W3:Y:S01]  /*0180*/  LDC.64 R2, c[0x4][R2] ;  /* 0x0100000002027b82 */ /* 0x000ee20000000a00 */
[----:B-1----:R-:W-:-:S05]  /*0190*/  IADD3 R6, P0, PT, R1, UR4, RZ ;  /* 0x0000000401067c10 */ /* 0x002fca000ff1e0ff */
[----:B0-----:R-:W-:Y:S01]  /*01a0*/  IMAD.X R7, RZ, RZ, UR5, P0 ;  /* 0x00000005ff077e24 */ /* 0x001fe200080e06ff */
[----:B--23--:R0:W-:Y:S07]  /*01b0*/  STL [R1], R0 ;  /* 0x0000000001007387 */ /* 0x00c1ee0000100800 */
[----:B------:R-:W-:-:S07]  /*01c0*/  LEPC R20, `(.L_x_0) ;  /* 0x000000001014794e */ /* 0x000fce0000000000 */
[----:B0-----:R-:W-:Y:S05]  /*01d0*/  CALL.ABS.NOINC R2 ;  /* 0x0000000002007343 */ /* 0x001fea0003c00000 */
.L_x_0:
[----:B------:R-:W-:Y:S05]  /*01e0*/  EXIT ;  /* 0x000000000000794d */ /* 0x000fea0003800000 */
.L_x_1:
[----:B------:R-:W-:-:S00]  /*01f0*/  BRA `(.L_x_1) ;  /* 0xfffffffc00fc7947 */ /* 0x000fc0000383ffff */
[----:B------:R-:W-:-:S00]  /*0200*/  NOP ;  /* 0x0000000000007918 */ /* 0x000fc00000000000 */
[----:B------:R-:W-:-:S00]  /*0210*/  NOP ;  /* 0x0000000000007918 */ /* 0x000fc00000000000 */
[----:B------:R-:W-:-:S00]  /*0220*/  NOP ;  /* 0x0000000000007918 */ /* 0x000fc00000000000 */
[----:B------:R-:W-:-:S00]  /*0230*/  NOP ;  /* 0x0000000000007918 */ /* 0x000fc00000000000 */
[----:B------:R-:W-:-:S00]  /*0240*/  NOP ;  /* 0x0000000000007918 */ /* 0x000fc00000000000 */
[----:B------:R-:W-:-:S00]  /*0250*/  NOP ;  /* 0x0000000000007918 */ /* 0x000fc00000000000 */
[----:B------:R-:W-:-:S00]  /*0260*/  NOP ;  /* 0x0000000000007918 */ /* 0x000fc00000000000 */
[----:B------:R-:W-:-:S00]  /*0270*/  NOP ;  /* 0x0000000000007918 */ /* 0x000fc00000000000 */
.L_x_2:


//--------------------- .nv.global.init           --------------------------
	.section	.nv.global.init,"aw",@progbits
	.align	8
	.align		8
.nv.global.init:
	.type		STR,@object
	.size		STR,($str$1 - STR)
STR:
        /*0000*/ 	.dword	fun@R_CUDA_G64($str)
	.type		$str$1,@object
	.size		$str$1,($str - $str$1)
$str$1:
        /*0008*/ 	.byte	0x25, 0x63, 0x0a, 0x00
	.type		$str,@object
	.size		$str,(.L_0 - $str)
$str:
        /*000c*/ 	.byte	0x48, 0x65, 0x6c, 0x6c, 0x6f, 0x20, 0x57, 0x6f, 0x72, 0x6c, 0x64, 0x21, 0x0a, 0x00
.L_0:


//--------------------- .nv.shared.reserved.0     --------------------------
	.section	.nv.shared.reserved.0,"aw",@nobits
	.weak		__nv_reservedSMEM_offset_0_alias
	.size		__nv_reservedSMEM_offset_0_alias, 0, 64
	.other		__nv_reservedSMEM_offset_0_alias,@"STO_CUDA_RESERVED_SHARED STV_DEFAULT"
__nv_reservedSMEM_offset_0_alias:
	.zero		0
	.zero		64


//--------------------- .nv.constant0._Z5hellov   --------------------------
	.section	.nv.constant0._Z5hellov,"a",@progbits
	.sectionflags	@""
	.align	4
.nv.constant0._Z5hellov:
	.zero		896


//--------------------- SYMBOLS --------------------------

	.type		.nv.reservedSmem.offset0,@object
	.size		.nv.reservedSmem.offset0,0x4
	.type		vprintf,@function
